//
// Generated by NVIDIA NVVM Compiler
//
// Compiler Build ID: CL-36424714
// Cuda compilation tools, release 13.0, V13.0.88
// Based on NVVM 20.0.0
//

.version 9.0
.target sm_100
.address_size 64

	// .globl	_Z10testkernelPfS_S_

.visible .entry _Z10testkernelPfS_S_(
	.param .u64 .ptr .align 1 _Z10testkernelPfS_S__param_0,
	.param .u64 .ptr .align 1 _Z10testkernelPfS_S__param_1,
	.param .u64 .ptr .align 1 _Z10testkernelPfS_S__param_2
)
{
	.reg .b32 	%r<2>;
	.reg .b32 	%f<4>;
	.reg .b64 	%rd<11>;

	ld.param.u64 	%rd1, [_Z10testkernelPfS_S__param_0];
	ld.param.u64 	%rd2, [_Z10testkernelPfS_S__param_1];
	ld.param.u64 	%rd3, [_Z10testkernelPfS_S__param_2];
	cvta.to.global.u64 	%rd4, %rd3;
	cvta.to.global.u64 	%rd5, %rd2;
	cvta.to.global.u64 	%rd6, %rd1;
	mov.u32 	%r1, %tid.x;
	mul.wide.u32 	%rd7, %r1, 4;
	add.s64 	%rd8, %rd6, %rd7;
	ld.global.f32 	%f1, [%rd8];
	add.s64 	%rd9, %rd5, %rd7;
	ld.global.f32 	%f2, [%rd9];
	add.f32 	%f3, %f1, %f2;
	add.s64 	%rd10, %rd4, %rd7;
	st.global.f32 	[%rd10], %f3;
	ret;

}


// ===== COMPILED SASS (sm_100) =====

	.target	sm_100

	.elftype	@"ET_EXEC"


//--------------------- .note.nv.tkinfo           --------------------------
	.section	.note.nv.tkinfo,"",@"SHT_NOTE"
	.sectionflags	@"SHF_NOTE_NV_TKINFO"
	.tkinfo
        /*0018*/ 	.word	0x00000002
        /*0030*/ 	.string	""
        /*0030*/ 	.string	"ptxas"
        /*0030*/ 	.string	"Cuda compilation tools, release 13.0, V13.0.88"
        /*0030*/ 	.string	"Build cuda_13.0.r13.0/compiler.36424714_0"
        /*0030*/ 	.string	"-arch sm_100 -m 64 "



//--------------------- .note.nv.cuinfo           --------------------------
	.section	.note.nv.cuinfo,"",@"SHT_NOTE"
	.sectionflags	@"SHF_NOTE_NV_CUINFO"
        /*0018*/ 	.short	0x0002
        /*001a*/ 	.short	0x0064
        /*001c*/ 	.short	0x0082
	.zero		2


//--------------------- .nv.info                  --------------------------
	.section	.nv.info,"",@"SHT_CUDA_INFO"
	.align	4


	//----- nvinfo : EIATTR_REGCOUNT
	.align		4
        /*0000*/ 	.byte	0x04, 0x2f
        /*0002*/ 	.short	(.L_1 - .L_0)
	.align		4
.L_0:
        /*0004*/ 	.word	index@(_Z10testkernelPfS_S_)
        /*0008*/ 	.word	0x0000000c


	//----- nvinfo : EIATTR_FRAME_SIZE
	.align		4
.L_1:
        /*000c*/ 	.byte	0x04, 0x11
        /*000e*/ 	.short	(.L_3 - .L_2)
	.align		4
.L_2:
        /*0010*/ 	.word	index@(_Z10testkernelPfS_S_)
        /*0014*/ 	.word	0x00000000


	//----- nvinfo : EIATTR_MIN_STACK_SIZE
	.align		4
.L_3:
        /*0018*/ 	.byte	0x04, 0x12
        /*001a*/ 	.short	(.L_5 - .L_4)
	.align		4
.L_4:
        /*001c*/ 	.word	index@(_Z10testkernelPfS_S_)
        /*0020*/ 	.word	0x00000000
.L_5:


//--------------------- .nv.compat                --------------------------
	.section	.nv.compat,"",@"SHT_CUDA_COMPAT_INFO"
	.align	4
        /*0000*/ 	.byte	0x02, 0x09, 0x00, 0x00, 0x02, 0x02, 0x01, 0x00, 0x02, 0x05, 0x05, 0x00, 0x03, 0x07, 0x01, 0x01
        /*0010*/ 	.byte	0x02, 0x03, 0x00, 0x00, 0x02, 0x06, 0x01, 0x00, 0x04, 0x0b, 0x08, 0x00, 0x09, 0x00, 0x00, 0x00
        /*0020*/ 	.byte	0x00, 0x00, 0x00, 0x00


//--------------------- .nv.info._Z10testkernelPfS_S_ --------------------------
	.section	.nv.info._Z10testkernelPfS_S_,"",@"SHT_CUDA_INFO"
	.sectionflags	@""
	.align	4


	//----- nvinfo : EIATTR_CUDA_API_VERSION
	.align		4
        /*0000*/ 	.byte	0x04, 0x37
        /*0002*/ 	.short	(.L_7 - .L_6)
.L_6:
        /*0004*/ 	.word	0x00000082


	//----- nvinfo : EIATTR_KPARAM_INFO
	.align		4
.L_7:
        /*0008*/ 	.byte	0x04, 0x17
        /*000a*/ 	.short	(.L_9 - .L_8)
.L_8:
        /*000c*/ 	.word	0x00000000
        /*0010*/ 	.short	0x0002
        /*0012*/ 	.short	0x0010
        /*0014*/ 	.byte	0x00, 0xf5, 0x21, 0x00


	//----- nvinfo : EIATTR_KPARAM_INFO
	.align		4
.L_9:
        /*0018*/ 	.byte	0x04, 0x17
        /*001a*/ 	.short	(.L_11 - .L_10)
.L_10:
        /*001c*/ 	.word	0x00000000
        /*0020*/ 	.short	0x0001
        /*0022*/ 	.short	0x0008
        /*0024*/ 	.byte	0x00, 0xf5, 0x21, 0x00


	//----- nvinfo : EIATTR_KPARAM_INFO
	.align		4
.L_11:
        /*0028*/ 	.byte	0x04, 0x17
        /*002a*/ 	.short	(.L_13 - .L_12)
.L_12:
        /*002c*/ 	.word	0x00000000
        /*0030*/ 	.short	0x0000
        /*0032*/ 	.short	0x0000
        /*0034*/ 	.byte	0x00, 0xf5, 0x21, 0x00


	//----- nvinfo : EIATTR_SPARSE_MMA_MASK
	.align		4
.L_13:
        /*0038*/ 	.byte	0x03, 0x50
        /*003a*/ 	.short	0x0000


	//----- nvinfo : EIATTR_MAXREG_COUNT
	.align		4
        /*003c*/ 	.byte	0x03, 0x1b
        /*003e*/ 	.short	0x00ff


	//----- nvinfo : EIATTR_MERCURY_ISA_VERSION
	.align		4
        /*0040*/ 	.byte	0x03, 0x5f
        /*0042*/ 	.short	0x0101


	//----- nvinfo : EIATTR_VRC_CTA_INIT_COUNT
	.align		4
        /*0044*/ 	.byte	0x02, 0x4a
	.zero		1
	.zero		1


	//----- nvinfo : EIATTR_EXIT_INSTR_OFFSETS
	.align		4
        /*0048*/ 	.byte	0x04, 0x1c
        /*004a*/ 	.short	(.L_15 - .L_14)


	//   ....[0]....
.L_14:
        /*004c*/ 	.word	0x000000d0


	//----- nvinfo : EIATTR_CBANK_PARAM_SIZE
	.align		4
.L_15:
        /*0050*/ 	.byte	0x03, 0x19
        /*0052*/ 	.short	0x0018


	//----- nvinfo : EIATTR_PARAM_CBANK
	.align		4
        /*0054*/ 	.byte	0x04, 0x0a
        /*0056*/ 	.short	(.L_17 - .L_16)
	.align		4
.L_16:
        /*0058*/ 	.word	index@(.nv.constant0._Z10testkernelPfS_S_)
        /*005c*/ 	.short	0x0380
        /*005e*/ 	.short	0x0018


	//----- nvinfo : EIATTR_SW_WAR
	.align		4
.L_17:
        /*0060*/ 	.byte	0x04, 0x36
        /*0062*/ 	.short	(.L_19 - .L_18)
.L_18:
        /*0064*/ 	.word	0x00000008
.L_19:


//--------------------- .nv.callgraph             --------------------------
	.section	.nv.callgraph,"",@"SHT_CUDA_CALLGRAPH"
	.align	4
	.sectionentsize	8
	.align		4
        /*0000*/ 	.word	0x00000000
	.align		4
        /*0004*/ 	.word	0xffffffff
	.align		4
        /*0008*/ 	.word	0x00000000
	.align		4
        /*000c*/ 	.word	0xfffffffe
	.align		4
        /*0010*/ 	.word	0x00000000
	.align		4
        /*0014*/ 	.word	0xfffffffd
	.align		4
        /*0018*/ 	.word	0x00000000
	.align		4
        /*001c*/ 	.word	0xfffffffc


//--------------------- .text._Z10testkernelPfS_S_ --------------------------
	.section	.text._Z10testkernelPfS_S_,"ax",@progbits
	.align	128
        .global         _Z10testkernelPfS_S_
        .type           _Z10testkernelPfS_S_,@function
        .size           _Z10testkernelPfS_S_,(.L_x_1 - _Z10testkernelPfS_S_)
        .other          _Z10testkernelPfS_S_,@"STO_CUDA_ENTRY STV_DEFAULT"
_Z10testkernelPfS_S_:
.text._Z10testkernelPfS_S_:
[----:B------:R-:W-:Y:S01]  /*0000*/  LDC R1, c[0x0][0x37c] ;  /* 0x0000df00ff017b82 */ /* 0x000fe20000000800 */
[----:B------:R-:W0:Y:S07]  /*0010*/  S2R R9, SR_TID.X ;  /* 0x0000000000097919 */ /* 0x000e2e0000002100 */
[----:B------:R-:W0:Y:S01]  /*0020*/  LDC.64 R2, c[0x0][0x380] ;  /* 0x0000e000ff027b82 */ /* 0x000e220000000a00 */
[----:B------:R-:W1:Y:S07]  /*0030*/  LDCU.64 UR4, c[0x0][0x358] ;  /* 0x00006b00ff0477ac */ /* 0x000e6e0008000a00 */
[----:B------:R-:W2:Y:S08]  /*0040*/  LDC.64 R4, c[0x0][0x388] ;  /* 0x0000e200ff047b82 */ /* 0x000eb00000000a00 */
[----:B------:R-:W3:Y:S01]  /*0050*/  LDC.64 R6, c[0x0][0x390] ;  /* 0x0000e400ff067b82 */ /* 0x000ee20000000a00 */
[----:B0-----:R-:W-:-:S04]  /*0060*/  IMAD.WIDE.U32 R2, R9, 0x4, R2 ;  /* 0x0000000409027825 */ /* 0x001fc800078e0002 */
[C---:B--2---:R-:W-:Y:S02]  /*0070*/  IMAD.WIDE.U32 R4, R9.reuse, 0x4, R4 ;  /* 0x0000000409047825 */ /* 0x044fe400078e0004 */
[----:B-1----:R-:W2:Y:S04]  /*0080*/  LDG.E R2, desc[UR4][R2.64] ;  /* 0x0000000402027981 */ /* 0x002ea8000c1e1900 */
[----:B------:R-:W2:Y:S01]  /*0090*/  LDG.E R5, desc[UR4][R4.64] ;  /* 0x0000000404057981 */ /* 0x000ea2000c1e1900 */
[----:B---3--:R-:W-:-:S04]  /*00a0*/  IMAD.WIDE.U32 R6, R9, 0x4, R6 ;  /* 0x0000000409067825 */ /* 0x008fc800078e0006 */
[----:B--2---:R-:W-:-:S05]  /*00b0*/  FADD R9, R2, R5 ;  /* 0x0000000502097221 */ /* 0x004fca0000000000 */
[----:B------:R-:W-:Y:S01]  /*00c0*/  STG.E desc[UR4][R6.64], R9 ;  /* 0x0000000906007986 */ /* 0x000fe2000c101904 */
[----:B------:R-:W-:Y:S05]  /*00d0*/  EXIT ;  /* 0x000000000000794d */ /* 0x000fea0003800000 */
.L_x_0:
[----:B------:R-:W-:-:S00]  /*00e0*/  BRA `(.L_x_0) ;  /* 0xfffffffc00fc7947 */ /* 0x000fc0000383ffff */
[----:B------:R-:W-:-:S00]  /*00f0*/  NOP ;  /* 0x0000000000007918 */ /* 0x000fc00000000000 */
        /* <DEDUP_REMOVED lines=8> */
.L_x_1:


//--------------------- .nv.shared.reserved.0     --------------------------
	.section	.nv.shared.reserved.0,"aw",@nobits
	.weak		__nv_reservedSMEM_offset_0_alias
	.size		__nv_reservedSMEM_offset_0_alias, 0, 64
	.other		__nv_reservedSMEM_offset_0_alias,@"STO_CUDA_RESERVED_SHARED STV_DEFAULT"
__nv_reservedSMEM_offset_0_alias:
	.zero		0
	.zero		64


//--------------------- .nv.constant0._Z10testkernelPfS_S_ --------------------------
	.section	.nv.constant0._Z10testkernelPfS_S_,"a",@progbits
	.sectionflags	@""
	.align	4
.nv.constant0._Z10testkernelPfS_S_:
	.zero		920


//--------------------- SYMBOLS --------------------------

	.type		.nv.reservedSmem.offset0,@object
	.size		.nv.reservedSmem.offset0,0x4
